//
// Generated by NVIDIA NVVM Compiler
//
// Compiler Build ID: CL-36424714
// Cuda compilation tools, release 13.0, V13.0.88
// Based on NVVM 20.0.0
//

.version 9.0
.target sm_100
.address_size 64

	// .globl	_Z14juliaKernelRGBPhiiff

.visible .entry _Z14juliaKernelRGBPhiiff(
	.param .u64 .ptr .align 1 _Z14juliaKernelRGBPhiiff_param_0,
	.param .u32 _Z14juliaKernelRGBPhiiff_param_1,
	.param .u32 _Z14juliaKernelRGBPhiiff_param_2,
	.param .f32 _Z14juliaKernelRGBPhiiff_param_3,
	.param .f32 _Z14juliaKernelRGBPhiiff_param_4
)
{
	.reg .pred 	%p<9>;
	.reg .b16 	%rs<11>;
	.reg .b32 	%r<31>;
	.reg .b32 	%f<43>;
	.reg .b64 	%rd<5>;
	.reg .b64 	%fd<8>;

	ld.param.u64 	%rd1, [_Z14juliaKernelRGBPhiiff_param_0];
	ld.param.u32 	%r6, [_Z14juliaKernelRGBPhiiff_param_1];
	ld.param.u32 	%r8, [_Z14juliaKernelRGBPhiiff_param_2];
	ld.param.f32 	%f13, [_Z14juliaKernelRGBPhiiff_param_3];
	ld.param.f32 	%f14, [_Z14juliaKernelRGBPhiiff_param_4];
	mov.u32 	%r9, %ctaid.x;
	mov.u32 	%r10, %ntid.x;
	mov.u32 	%r11, %tid.x;
	mad.lo.s32 	%r1, %r9, %r10, %r11;
	mov.u32 	%r12, %ctaid.y;
	mov.u32 	%r13, %ntid.y;
	mov.u32 	%r14, %tid.y;
	mad.lo.s32 	%r15, %r12, %r13, %r14;
	setp.ge.s32 	%p1, %r1, %r6;
	setp.ge.s32 	%p2, %r15, %r8;
	or.pred  	%p3, %p1, %p2;
	@%p3 bra 	$L__BB0_7;
	shr.u32 	%r17, %r6, 31;
	add.s32 	%r18, %r6, %r17;
	shr.s32 	%r19, %r18, 1;
	sub.s32 	%r20, %r1, %r19;
	cvt.rn.f32.s32 	%f15, %r20;
	cvt.rn.f32.u32 	%f16, %r8;
	div.rn.f32 	%f17, %f15, %f16;
	mul.f32 	%f41, %f17, 0f40400000;
	shr.u32 	%r21, %r8, 1;
	sub.s32 	%r22, %r15, %r21;
	cvt.rn.f32.s32 	%f18, %r22;
	div.rn.f32 	%f19, %f18, %f16;
	mul.f32 	%f42, %f19, 0f40400000;
	mul.f32 	%f40, %f41, %f41;
	mul.f32 	%f39, %f42, %f42;
	add.f32 	%f20, %f39, %f40;
	setp.geu.f32 	%p4, %f20, 0f40800000;
	mov.b32 	%r30, 0;
	@%p4 bra 	$L__BB0_4;
	mov.b32 	%r29, 0;
$L__BB0_3:
	sub.f32 	%f21, %f40, %f39;
	add.f32 	%f9, %f13, %f21;
	add.f32 	%f22, %f41, %f41;
	fma.rn.f32 	%f42, %f42, %f22, %f14;
	add.s32 	%r30, %r29, 1;
	setp.lt.u32 	%p5, %r29, 299;
	mul.f32 	%f40, %f9, %f9;
	mul.f32 	%f39, %f42, %f42;
	add.f32 	%f23, %f39, %f40;
	setp.lt.f32 	%p6, %f23, 0f40800000;
	and.pred  	%p7, %p5, %p6;
	mov.u32 	%r29, %r30;
	mov.f32 	%f41, %f9;
	@%p7 bra 	$L__BB0_3;
$L__BB0_4:
	setp.eq.s32 	%p8, %r30, 300;
	mov.b16 	%rs8, 0;
	mov.u16 	%rs9, %rs8;
	mov.u16 	%rs10, %rs8;
	@%p8 bra 	$L__BB0_6;
	cvt.rn.f32.u32 	%f25, %r30;
	div.rn.f32 	%f26, %f25, 0f43960000;
	mov.f32 	%f27, 0f3F800000;
	sub.f32 	%f28, %f27, %f26;
	mul.f32 	%f29, %f28, 0f41100000;
	mul.f32 	%f30, %f26, %f29;
	mul.f32 	%f31, %f26, %f30;
	mul.f32 	%f32, %f26, %f31;
	mul.f32 	%f33, %f32, 0f437F0000;
	cvt.rzi.u32.f32 	%r24, %f33;
	cvt.u16.u32 	%rs9, %r24;
	mul.f32 	%f34, %f28, 0f41700000;
	mul.f32 	%f35, %f28, %f34;
	mul.f32 	%f36, %f26, %f35;
	mul.f32 	%f37, %f26, %f36;
	mul.f32 	%f38, %f37, 0f437F0000;
	cvt.rzi.u32.f32 	%r25, %f38;
	cvt.u16.u32 	%rs8, %r25;
	cvt.f64.f32 	%fd1, %f28;
	mul.f64 	%fd2, %fd1, 0d4021000000000000;
	mul.f64 	%fd3, %fd2, %fd1;
	mul.f64 	%fd4, %fd3, %fd1;
	cvt.f64.f32 	%fd5, %f26;
	mul.f64 	%fd6, %fd4, %fd5;
	mul.f64 	%fd7, %fd6, 0d406FE00000000000;
	cvt.rzi.u32.f64 	%r26, %fd7;
	cvt.u16.u32 	%rs10, %r26;
$L__BB0_6:
	mad.lo.s32 	%r27, %r6, %r15, %r1;
	mul.lo.s32 	%r28, %r27, 3;
	cvt.s64.s32 	%rd2, %r28;
	cvta.to.global.u64 	%rd3, %rd1;
	add.s64 	%rd4, %rd3, %rd2;
	st.global.u8 	[%rd4], %rs9;
	st.global.u8 	[%rd4+1], %rs8;
	st.global.u8 	[%rd4+2], %rs10;
$L__BB0_7:
	ret;

}


// ===== COMPILED SASS (sm_100) =====

	.target	sm_100

	.elftype	@"ET_EXEC"


//--------------------- .note.nv.tkinfo           --------------------------
	.section	.note.nv.tkinfo,"",@"SHT_NOTE"
	.sectionflags	@"SHF_NOTE_NV_TKINFO"
	.tkinfo
        /*0018*/ 	.word	0x00000002
        /*0030*/ 	.string	""
        /*0030*/ 	.string	"ptxas"
        /*0030*/ 	.string	"Cuda compilation tools, release 13.0, V13.0.88"
        /*0030*/ 	.string	"Build cuda_13.0.r13.0/compiler.36424714_0"
        /*0030*/ 	.string	"-arch sm_100 -m 64 "



//--------------------- .note.nv.cuinfo           --------------------------
	.section	.note.nv.cuinfo,"",@"SHT_NOTE"
	.sectionflags	@"SHF_NOTE_NV_CUINFO"
        /*0018*/ 	.short	0x0002
        /*001a*/ 	.short	0x0064
        /*001c*/ 	.short	0x0082
	.zero		2


//--------------------- .nv.info                  --------------------------
	.section	.nv.info,"",@"SHT_CUDA_INFO"
	.align	4


	//----- nvinfo : EIATTR_REGCOUNT
	.align		4
        /*0000*/ 	.byte	0x04, 0x2f
        /*0002*/ 	.short	(.L_1 - .L_0)
	.align		4
.L_0:
        /*0004*/ 	.word	index@(_Z14juliaKernelRGBPhiiff)
        /*0008*/ 	.word	0x00000013


	//----- nvinfo : EIATTR_FRAME_SIZE
	.align		4
.L_1:
        /*000c*/ 	.byte	0x04, 0x11
        /*000e*/ 	.short	(.L_3 - .L_2)
	.align		4
.L_2:
        /*0010*/ 	.word	index@($__internal_0_$__cuda_sm3x_div_rn_noftz_f32_slowpath)
        /*0014*/ 	.word	0x00000000


	//----- nvinfo : EIATTR_FRAME_SIZE
	.align		4
.L_3:
        /*0018*/ 	.byte	0x04, 0x11
        /*001a*/ 	.short	(.L_5 - .L_4)
	.align		4
.L_4:
        /*001c*/ 	.word	index@(_Z14juliaKernelRGBPhiiff)
        /*0020*/ 	.word	0x00000000


	//----- nvinfo : EIATTR_MIN_STACK_SIZE
	.align		4
.L_5:
        /*0024*/ 	.byte	0x04, 0x12
        /*0026*/ 	.short	(.L_7 - .L_6)
	.align		4
.L_6:
        /*0028*/ 	.word	index@(_Z14juliaKernelRGBPhiiff)
        /*002c*/ 	.word	0x00000000
.L_7:


//--------------------- .nv.compat                --------------------------
	.section	.nv.compat,"",@"SHT_CUDA_COMPAT_INFO"
	.align	4
        /*0000*/ 	.byte	0x02, 0x09, 0x00, 0x00, 0x02, 0x02, 0x01, 0x00, 0x02, 0x05, 0x05, 0x00, 0x03, 0x07, 0x01, 0x01
        /*0010*/ 	.byte	0x02, 0x03, 0x00, 0x00, 0x02, 0x06, 0x01, 0x00, 0x04, 0x0b, 0x08, 0x00, 0x01, 0x00, 0x00, 0x00
        /*0020*/ 	.byte	0x00, 0x00, 0x00, 0x00


//--------------------- .nv.info._Z14juliaKernelRGBPhiiff --------------------------
	.section	.nv.info._Z14juliaKernelRGBPhiiff,"",@"SHT_CUDA_INFO"
	.sectionflags	@""
	.align	4


	//----- nvinfo : EIATTR_CUDA_API_VERSION
	.align		4
        /*0000*/ 	.byte	0x04, 0x37
        /*0002*/ 	.short	(.L_9 - .L_8)
.L_8:
        /*0004*/ 	.word	0x00000082


	//----- nvinfo : EIATTR_KPARAM_INFO
	.align		4
.L_9:
        /*0008*/ 	.byte	0x04, 0x17
        /*000a*/ 	.short	(.L_11 - .L_10)
.L_10:
        /*000c*/ 	.word	0x00000000
        /*0010*/ 	.short	0x0004
        /*0012*/ 	.short	0x0014
        /*0014*/ 	.byte	0x00, 0xf0, 0x11, 0x00


	//----- nvinfo : EIATTR_KPARAM_INFO
	.align		4
.L_11:
        /*0018*/ 	.byte	0x04, 0x17
        /*001a*/ 	.short	(.L_13 - .L_12)
.L_12:
        /*001c*/ 	.word	0x00000000
        /*0020*/ 	.short	0x0003
        /*0022*/ 	.short	0x0010
        /*0024*/ 	.byte	0x00, 0xf0, 0x11, 0x00


	//----- nvinfo : EIATTR_KPARAM_INFO
	.align		4
.L_13:
        /*0028*/ 	.byte	0x04, 0x17
        /*002a*/ 	.short	(.L_15 - .L_14)
.L_14:
        /*002c*/ 	.word	0x00000000
        /*0030*/ 	.short	0x0002
        /*0032*/ 	.short	0x000c
        /*0034*/ 	.byte	0x00, 0xf0, 0x11, 0x00


	//----- nvinfo : EIATTR_KPARAM_INFO
	.align		4
.L_15:
        /*0038*/ 	.byte	0x04, 0x17
        /*003a*/ 	.short	(.L_17 - .L_16)
.L_16:
        /*003c*/ 	.word	0x00000000
        /*0040*/ 	.short	0x0001
        /*0042*/ 	.short	0x0008
        /*0044*/ 	.byte	0x00, 0xf0, 0x11, 0x00


	//----- nvinfo : EIATTR_KPARAM_INFO
	.align		4
.L_17:
        /*0048*/ 	.byte	0x04, 0x17
        /*004a*/ 	.short	(.L_19 - .L_18)
.L_18:
        /*004c*/ 	.word	0x00000000
        /*0050*/ 	.short	0x0000
        /*0052*/ 	.short	0x0000
        /*0054*/ 	.byte	0x00, 0xf5, 0x21, 0x00


	//----- nvinfo : EIATTR_SPARSE_MMA_MASK
	.align		4
.L_19:
        /*0058*/ 	.byte	0x03, 0x50
        /*005a*/ 	.short	0x0000


	//----- nvinfo : EIATTR_MAXREG_COUNT
	.align		4
        /*005c*/ 	.byte	0x03, 0x1b
        /*005e*/ 	.short	0x00ff


	//----- nvinfo : EIATTR_MERCURY_ISA_VERSION
	.align		4
        /*0060*/ 	.byte	0x03, 0x5f
        /*0062*/ 	.short	0x0101


	//----- nvinfo : EIATTR_VRC_CTA_INIT_COUNT
	.align		4
        /*0064*/ 	.byte	0x02, 0x4a
	.zero		1
	.zero		1


	//----- nvinfo : EIATTR_EXIT_INSTR_OFFSETS
	.align		4
        /*0068*/ 	.byte	0x04, 0x1c
        /*006a*/ 	.short	(.L_21 - .L_20)


	//   ....[0]....
.L_20:
        /*006c*/ 	.word	0x000000c0


	//   ....[1]....
        /*0070*/ 	.word	0x00000800


	//----- nvinfo : EIATTR_CRS_STACK_SIZE
	.align		4
.L_21:
        /*0074*/ 	.byte	0x04, 0x1e
        /*0076*/ 	.short	(.L_23 - .L_22)
.L_22:
        /*0078*/ 	.word	0x00000000


	//----- nvinfo : EIATTR_CBANK_PARAM_SIZE
	.align		4
.L_23:
        /*007c*/ 	.byte	0x03, 0x19
        /*007e*/ 	.short	0x0018


	//----- nvinfo : EIATTR_PARAM_CBANK
	.align		4
        /*0080*/ 	.byte	0x04, 0x0a
        /*0082*/ 	.short	(.L_25 - .L_24)
	.align		4
.L_24:
        /*0084*/ 	.word	index@(.nv.constant0._Z14juliaKernelRGBPhiiff)
        /*0088*/ 	.short	0x0380
        /*008a*/ 	.short	0x0018


	//----- nvinfo : EIATTR_SW_WAR
	.align		4
.L_25:
        /*008c*/ 	.byte	0x04, 0x36
        /*008e*/ 	.short	(.L_27 - .L_26)
.L_26:
        /*0090*/ 	.word	0x00000008
.L_27:


//--------------------- .nv.callgraph             --------------------------
	.section	.nv.callgraph,"",@"SHT_CUDA_CALLGRAPH"
	.align	4
	.sectionentsize	8
	.align		4
        /*0000*/ 	.word	0x00000000
	.align		4
        /*0004*/ 	.word	0xffffffff
	.align		4
        /*0008*/ 	.word	0x00000000
	.align		4
        /*000c*/ 	.word	0xfffffffe
	.align		4
        /*0010*/ 	.word	0x00000000
	.align		4
        /*0014*/ 	.word	0xfffffffd
	.align		4
        /*0018*/ 	.word	0x00000000
	.align		4
        /*001c*/ 	.word	0xfffffffc


//--------------------- .text._Z14juliaKernelRGBPhiiff --------------------------
	.section	.text._Z14juliaKernelRGBPhiiff,"ax",@progbits
	.align	128
        .global         _Z14juliaKernelRGBPhiiff
        .type           _Z14juliaKernelRGBPhiiff,@function
        .size           _Z14juliaKernelRGBPhiiff,(.L_x_23 - _Z14juliaKernelRGBPhiiff)
        .other          _Z14juliaKernelRGBPhiiff,@"STO_CUDA_ENTRY STV_DEFAULT"
_Z14juliaKernelRGBPhiiff:
.text._Z14juliaKernelRGBPhiiff:
[----:B------:R-:W-:Y:S01]  /*0000*/  LDC R1, c[0x0][0x37c] ;  /* 0x0000df00ff017b82 */ /* 0x000fe20000000800 */
[----:B------:R-:W0:Y:S07]  /*0010*/  S2R R3, SR_TID.Y ;  /* 0x0000000000037919 */ /* 0x000e2e0000002200 */
[----:B------:R-:W1:Y:S01]  /*0020*/  LDC R5, c[0x0][0x360] ;  /* 0x0000d800ff057b82 */ /* 0x000e620000000800 */
[----:B------:R-:W2:Y:S01]  /*0030*/  LDCU.64 UR4, c[0x0][0x388] ;  /* 0x00007100ff0477ac */ /* 0x000ea20008000a00 */
[----:B------:R-:W1:Y:S06]  /*0040*/  S2R R0, SR_TID.X ;  /* 0x0000000000007919 */ /* 0x000e6c0000002100 */
[----:B------:R-:W0:Y:S08]  /*0050*/  S2UR UR7, SR_CTAID.Y ;  /* 0x00000000000779c3 */ /* 0x000e300000002600 */
[----:B------:R-:W0:Y:S08]  /*0060*/  LDC R2, c[0x0][0x364] ;  /* 0x0000d900ff027b82 */ /* 0x000e300000000800 */
[----:B------:R-:W1:Y:S01]  /*0070*/  S2UR UR6, SR_CTAID.X ;  /* 0x00000000000679c3 */ /* 0x000e620000002500 */
[----:B0-----:R-:W-:-:S05]  /*0080*/  IMAD R2, R2, UR7, R3 ;  /* 0x0000000702027c24 */ /* 0x001fca000f8e0203 */
[----:B--2---:R-:W-:Y:S01]  /*0090*/  ISETP.GE.AND P0, PT, R2, UR5, PT ;  /* 0x0000000502007c0c */ /* 0x004fe2000bf06270 */
[----:B-1----:R-:W-:-:S05]  /*00a0*/  IMAD R5, R5, UR6, R0 ;  /* 0x0000000605057c24 */ /* 0x002fca000f8e0200 */
[----:B------:R-:W-:-:S13]  /*00b0*/  ISETP.GE.OR P0, PT, R5, UR4, P0 ;  /* 0x0000000405007c0c */ /* 0x000fda0008706670 */
[----:B------:R-:W-:Y:S05]  /*00c0*/  @P0 EXIT ;  /* 0x000000000000094d */ /* 0x000fea0003800000 */
[----:B------:R-:W-:Y:S01]  /*00d0*/  I2FP.F32.U32 R3, UR5 ;  /* 0x0000000500037c45 */ /* 0x000fe20008201000 */
[----:B------:R-:W-:Y:S01]  /*00e0*/  ULEA.HI UR4, UR4, UR4, URZ, 0x1 ;  /* 0x0000000404047291 */ /* 0x000fe2000f8f08ff */
[----:B------:R-:W-:Y:S02]  /*00f0*/  BSSY.RECONVERGENT B0, `(.L_x_0) ;  /* 0x000000f000007945 */ /* 0x000fe40003800200 */
[----:B------:R-:W0:Y:S01]  /*0100*/  MUFU.RCP R4, R3 ;  /* 0x0000000300047308 */ /* 0x000e220000001000 */
[----:B------:R-:W-:-:S06]  /*0110*/  USHF.R.S32.HI UR4, URZ, 0x1, UR4 ;  /* 0x00000001ff047899 */ /* 0x000fcc0008011404 */
[----:B------:R-:W-:-:S05]  /*0120*/  VIADD R0, R5, -UR4 ;  /* 0x8000000405007c36 */ /* 0x000fca0008000000 */
[----:B------:R-:W-:-:S04]  /*0130*/  I2FP.F32.S32 R0, R0 ;  /* 0x0000000000007245 */ /* 0x000fc80000201400 */
[----:B------:R-:W1:Y:S01]  /*0140*/  FCHK P0, R0, R3 ;  /* 0x0000000300007302 */ /* 0x000e620000000000 */
[----:B0-----:R-:W-:-:S04]  /*0150*/  FFMA R7, -R3, R4, 1 ;  /* 0x3f80000003077423 */ /* 0x001fc80000000104 */
[----:B------:R-:W-:-:S04]  /*0160*/  FFMA R7, R4, R7, R4 ;  /* 0x0000000704077223 */ /* 0x000fc80000000004 */
[----:B------:R-:W-:-:S04]  /*0170*/  FFMA R4, R0, R7, RZ ;  /* 0x0000000700047223 */ /* 0x000fc800000000ff */
[----:B------:R-:W-:-:S04]  /*0180*/  FFMA R6, -R3, R4, R0 ;  /* 0x0000000403067223 */ /* 0x000fc80000000100 */
[----:B------:R-:W-:Y:S01]  /*0190*/  FFMA R4, R7, R6, R4 ;  /* 0x0000000607047223 */ /* 0x000fe20000000004 */
[----:B-1----:R-:W-:Y:S06]  /*01a0*/  @!P0 BRA `(.L_x_1) ;  /* 0x00000000000c8947 */ /* 0x002fec0003800000 */
[----:B------:R-:W-:-:S07]  /*01b0*/  MOV R6, 0x1d0 ;  /* 0x000001d000067802 */ /* 0x000fce0000000f00 */
[----:B------:R-:W-:Y:S05]  /*01c0*/  CALL.REL.NOINC `($__internal_0_$__cuda_sm3x_div_rn_noftz_f32_slowpath) ;  /* 0x0000000400907944 */ /* 0x000fea0003c00000 */
[----:B------:R-:W-:-:S07]  /*01d0*/  IMAD.MOV.U32 R4, RZ, RZ, R0 ;  /* 0x000000ffff047224 */ /* 0x000fce00078e0000 */
.L_x_1:
[----:B------:R-:W-:Y:S05]  /*01e0*/  BSYNC.RECONVERGENT B0 ;  /* 0x0000000000007941 */ /* 0x000fea0003800200 */
.L_x_0:
[----:B------:R-:W0:Y:S01]  /*01f0*/  LDCU UR4, c[0x0][0x38c] ;  /* 0x00007180ff0477ac */ /* 0x000e220008000800 */
[----:B------:R-:W1:Y:S01]  /*0200*/  MUFU.RCP R8, R3 ;  /* 0x0000000300087308 */ /* 0x000e620000001000 */
[----:B------:R-:W-:Y:S01]  /*0210*/  BSSY.RECONVERGENT B0, `(.L_x_2) ;  /* 0x000000f000007945 */ /* 0x000fe20003800200 */
[----:B------:R-:W-:Y:S01]  /*0220*/  FMUL R4, R4, 3 ;  /* 0x4040000004047820 */ /* 0x000fe20000400000 */
[----:B0-----:R-:W-:Y:S01]  /*0230*/  USHF.R.U32.HI UR4, URZ, 0x1, UR4 ;  /* 0x00000001ff047899 */ /* 0x001fe20008011604 */
[----:B-1----:R-:W-:-:S05]  /*0240*/  FFMA R7, -R3, R8, 1 ;  /* 0x3f80000003077423 */ /* 0x002fca0000000108 */
[----:B------:R-:W-:-:S05]  /*0250*/  VIADD R0, R2, -UR4 ;  /* 0x8000000402007c36 */ /* 0x000fca0008000000 */
[----:B------:R-:W-:Y:S01]  /*0260*/  I2FP.F32.S32 R6, R0 ;  /* 0x0000000000067245 */ /* 0x000fe20000201400 */
[----:B------:R-:W-:-:S03]  /*0270*/  FFMA R0, R8, R7, R8 ;  /* 0x0000000708007223 */ /* 0x000fc60000000008 */
[----:B------:R-:W0:Y:S01]  /*0280*/  FCHK P0, R6, R3 ;  /* 0x0000000306007302 */ /* 0x000e220000000000 */
[----:B------:R-:W-:-:S04]  /*0290*/  FFMA R7, R0, R6, RZ ;  /* 0x0000000600077223 */ /* 0x000fc800000000ff */
[----:B------:R-:W-:-:S04]  /*02a0*/  FFMA R8, -R3, R7, R6 ;  /* 0x0000000703087223 */ /* 0x000fc80000000106 */
[----:B------:R-:W-:Y:S01]  /*02b0*/  FFMA R0, R0, R8, R7 ;  /* 0x0000000800007223 */ /* 0x000fe20000000007 */
[----:B0-----:R-:W-:Y:S06]  /*02c0*/  @!P0 BRA `(.L_x_3) ;  /* 0x00000000000c8947 */ /* 0x001fec0003800000 */
[----:B------:R-:W-:Y:S02]  /*02d0*/  MOV R0, R6 ;  /* 0x0000000600007202 */ /* 0x000fe40000000f00 */
[----:B------:R-:W-:-:S07]  /*02e0*/  MOV R6, 0x300 ;  /* 0x0000030000067802 */ /* 0x000fce0000000f00 */
[----:B------:R-:W-:Y:S05]  /*02f0*/  CALL.REL.NOINC `($__internal_0_$__cuda_sm3x_div_rn_noftz_f32_slowpath) ;  /* 0x0000000400447944 */ /* 0x000fea0003c00000 */
.L_x_3:
[----:B------:R-:W-:Y:S05]  /*0300*/  BSYNC.RECONVERGENT B0 ;  /* 0x0000000000007941 */ /* 0x000fea0003800200 */
.L_x_2:
[----:B------:R-:W-:Y:S01]  /*0310*/  FMUL R0, R0, 3 ;  /* 0x4040000000007820 */ /* 0x000fe20000400000 */
[----:B------:R-:W-:Y:S01]  /*0320*/  FMUL R3, R4, R4 ;  /* 0x0000000404037220 */ /* 0x000fe20000400000 */
[----:B------:R-:W0:Y:S01]  /*0330*/  LDCU.64 UR4, c[0x0][0x358] ;  /* 0x00006b00ff0477ac */ /* 0x000e220008000a00 */
[----:B------:R-:W-:Y:S01]  /*0340*/  BSSY.RECONVERGENT B0, `(.L_x_4) ;  /* 0x0000013000007945 */ /* 0x000fe20003800200 */
[----:B------:R-:W-:Y:S01]  /*0350*/  FMUL R6, R0, R0 ;  /* 0x0000000000067220 */ /* 0x000fe20000400000 */
[----:B------:R-:W1:Y:S03]  /*0360*/  LDCU.64 UR6, c[0x0][0x390] ;  /* 0x00007200ff0677ac */ /* 0x000e660008000a00 */
[----:B------:R-:W-:-:S05]  /*0370*/  FADD R7, R3, R6 ;  /* 0x0000000603077221 */ /* 0x000fca0000000000 */
[----:B------:R-:W-:Y:S01]  /*0380*/  FSETP.GEU.AND P0, PT, R7, 4, PT ;  /* 0x408000000700780b */ /* 0x000fe20003f0e000 */
[----:B------:R-:W-:-:S12]  /*0390*/  IMAD.MOV.U32 R7, RZ, RZ, RZ ;  /* 0x000000ffff077224 */ /* 0x000fd800078e00ff */
[----:B01----:R-:W-:Y:S05]  /*03a0*/  @P0 BRA `(.L_x_5) ;  /* 0x0000000000300947 */ /* 0x003fea0003800000 */
[----:B------:R-:W-:-:S07]  /*03b0*/  IMAD.MOV.U32 R7, RZ, RZ, RZ ;  /* 0x000000ffff077224 */ /* 0x000fce00078e00ff */
.L_x_6:
[----:B------:R-:W-:Y:S01]  /*03c0*/  FADD R3, -R6, R3 ;  /* 0x0000000306037221 */ /* 0x000fe20000000100 */
[----:B------:R-:W-:Y:S01]  /*03d0*/  FADD R9, R4, R4 ;  /* 0x0000000404097221 */ /* 0x000fe20000000000 */
[----:B------:R-:W-:Y:S02]  /*03e0*/  ISETP.LT.U32.AND P1, PT, R7, 0x12b, PT ;  /* 0x0000012b0700780c */ /* 0x000fe40003f21070 */
[----:B------:R-:W-:Y:S01]  /*03f0*/  FADD R4, R3, UR6 ;  /* 0x0000000603047e21 */ /* 0x000fe20008000000 */
[----:B------:R-:W-:Y:S01]  /*0400*/  FFMA R0, R9, R0, UR7 ;  /* 0x0000000709007e23 */ /* 0x000fe20008000000 */
[----:B------:R-:W-:Y:S02]  /*0410*/  IADD3 R7, PT, PT, R7, 0x1, RZ ;  /* 0x0000000107077810 */ /* 0x000fe40007ffe0ff */
[----:B------:R-:W-:Y:S01]  /*0420*/  FMUL R3, R4, R4 ;  /* 0x0000000404037220 */ /* 0x000fe20000400000 */
[----:B------:R-:W-:-:S04]  /*0430*/  FMUL R6, R0, R0 ;  /* 0x0000000000067220 */ /* 0x000fc80000400000 */
[----:B------:R-:W-:-:S05]  /*0440*/  FADD R8, R3, R6 ;  /* 0x0000000603087221 */ /* 0x000fca0000000000 */
[----:B------:R-:W-:-:S13]  /*0450*/  FSETP.GEU.AND P0, PT, R8, 4, PT ;  /* 0x408000000800780b */ /* 0x000fda0003f0e000 */
[----:B------:R-:W-:Y:S05]  /*0460*/  @!P0 BRA P1, `(.L_x_6) ;  /* 0xfffffffc00d48947 */ /* 0x000fea000083ffff */
.L_x_5:
[----:B------:R-:W-:Y:S05]  /*0470*/  BSYNC.RECONVERGENT B0 ;  /* 0x0000000000007941 */ /* 0x000fea0003800200 */
.L_x_4:
[----:B------:R-:W-:Y:S01]  /*0480*/  ISETP.NE.AND P0, PT, R7, 0x12c, PT ;  /* 0x0000012c0700780c */ /* 0x000fe20003f05270 */
[----:B------:R-:W-:Y:S01]  /*0490*/  BSSY.RECONVERGENT B0, `(.L_x_7) ;  /* 0x000002d000007945 */ /* 0x000fe20003800200 */
[----:B------:R-:W-:Y:S02]  /*04a0*/  PRMT R0, RZ, 0x7610, R0 ;  /* 0x00007610ff007816 */ /* 0x000fe40000000000 */
[----:B------:R-:W-:Y:S02]  /*04b0*/  PRMT R4, RZ, 0x7610, R4 ;  /* 0x00007610ff047816 */ /* 0x000fe40000000004 */
[----:B------:R-:W-:-:S07]  /*04c0*/  PRMT R8, RZ, 0x7610, R8 ;  /* 0x00007610ff087816 */ /* 0x000fce0000000008 */
[----:B------:R-:W-:Y:S05]  /*04d0*/  @!P0 BRA `(.L_x_8) ;  /* 0x0000000000a08947 */ /* 0x000fea0003800000 */
[----:B------:R-:W-:Y:S01]  /*04e0*/  I2FP.F32.U32 R0, R7 ;  /* 0x0000000700007245 */ /* 0x000fe20000201000 */
[----:B------:R-:W-:Y:S01]  /*04f0*/  IMAD.MOV.U32 R4, RZ, RZ, 0x3b5a740e ;  /* 0x3b5a740eff047424 */ /* 0x000fe200078e00ff */
[----:B------:R-:W-:Y:S01]  /*0500*/  BSSY.RECONVERGENT B1, `(.L_x_9) ;  /* 0x000000d000017945 */ /* 0x000fe20003800200 */
[----:B------:R-:W-:Y:S01]  /*0510*/  IMAD.MOV.U32 R3, RZ, RZ, 0x43960000 ;  /* 0x43960000ff037424 */ /* 0x000fe200078e00ff */
[----:B------:R-:W0:Y:S03]  /*0520*/  FCHK P0, R0, 300 ;  /* 0x4396000000007902 */ /* 0x000e260000000000 */
[----:B------:R-:W-:-:S04]  /*0530*/  FFMA R3, R4, -R3, 1 ;  /* 0x3f80000004037423 */ /* 0x000fc80000000803 */
[----:B------:R-:W-:-:S04]  /*0540*/  FFMA R3, R3, R4, 0.0033333334140479564667 ;  /* 0x3b5a740e03037423 */ /* 0x000fc80000000004 */
[----:B------:R-:W-:-:S04]  /*0550*/  FFMA R4, R0, R3, RZ ;  /* 0x0000000300047223 */ /* 0x000fc800000000ff */
[----:B------:R-:W-:-:S04]  /*0560*/  FFMA R6, R4, -300, R0 ;  /* 0xc396000004067823 */ /* 0x000fc80000000000 */
[----:B------:R-:W-:Y:S01]  /*0570*/  FFMA R3, R3, R6, R4 ;  /* 0x0000000603037223 */ /* 0x000fe20000000004 */
[----:B0-----:R-:W-:Y:S06]  /*0580*/  @!P0 BRA `(.L_x_10) ;  /* 0x0000000000108947 */ /* 0x001fec0003800000 */
[----:B------:R-:W-:Y:S01]  /*0590*/  HFMA2 R3, -RZ, RZ, 3.79296875, 0 ;  /* 0x43960000ff037431 */ /* 0x000fe200000001ff */
[----:B------:R-:W-:-:S07]  /*05a0*/  MOV R6, 0x5c0 ;  /* 0x000005c000067802 */ /* 0x000fce0000000f00 */
[----:B------:R-:W-:Y:S05]  /*05b0*/  CALL.REL.NOINC `($__internal_0_$__cuda_sm3x_div_rn_noftz_f32_slowpath) ;  /* 0x0000000000947944 */ /* 0x000fea0003c00000 */
[----:B------:R-:W-:-:S07]  /*05c0*/  IMAD.MOV.U32 R3, RZ, RZ, R0 ;  /* 0x000000ffff037224 */ /* 0x000fce00078e0000 */
.L_x_10:
[----:B------:R-:W-:Y:S05]  /*05d0*/  BSYNC.RECONVERGENT B1 ;  /* 0x0000000000017941 */ /* 0x000fea0003800200 */
.L_x_9:
[----:B------:R-:W-:-:S04]  /*05e0*/  FADD R0, -R3, 1 ;  /* 0x3f80000003007421 */ /* 0x000fc80000000100 */
[----:B------:R-:W0:Y:S01]  /*05f0*/  F2F.F64.F32 R8, R0 ;  /* 0x0000000000087310 */ /* 0x000e220000201800 */
[C---:B------:R-:W-:Y:S01]  /*0600*/  FMUL R4, R0.reuse, 9 ;  /* 0x4110000000047820 */ /* 0x040fe20000400000 */
[----:B------:R-:W-:-:S03]  /*0610*/  FMUL R13, R0, 15 ;  /* 0x41700000000d7820 */ /* 0x000fc60000400000 */
[----:B------:R-:W-:Y:S01]  /*0620*/  FMUL R4, R4, R3 ;  /* 0x0000000304047220 */ /* 0x000fe20000400000 */
[----:B------:R-:W-:-:S03]  /*0630*/  FMUL R12, R0, R13 ;  /* 0x0000000d000c7220 */ /* 0x000fc60000400000 */
[-C--:B------:R-:W-:Y:S01]  /*0640*/  FMUL R4, R4, R3.reuse ;  /* 0x0000000304047220 */ /* 0x080fe20000400000 */
[----:B------:R-:W-:-:S03]  /*0650*/  FMUL R12, R12, R3 ;  /* 0x000000030c0c7220 */ /* 0x000fc60000400000 */
[-C--:B------:R-:W-:Y:S01]  /*0660*/  FMUL R4, R4, R3.reuse ;  /* 0x0000000304047220 */ /* 0x080fe20000400000 */
[----:B------:R-:W-:Y:S01]  /*0670*/  FMUL R12, R12, R3 ;  /* 0x000000030c0c7220 */ /* 0x000fe20000400000 */
[----:B0-----:R-:W-:-:S03]  /*0680*/  DMUL R6, R8, 8.5 ;  /* 0x4021000008067828 */ /* 0x001fc60000000000 */
[----:B------:R-:W-:-:S05]  /*0690*/  FMUL R12, R12, 255 ;  /* 0x437f00000c0c7820 */ /* 0x000fca0000400000 */
[C---:B------:R-:W-:Y:S01]  /*06a0*/  DMUL R10, R8.reuse, R6 ;  /* 0x00000006080a7228 */ /* 0x040fe20000000000 */
[----:B------:R-:W0:Y:S07]  /*06b0*/  F2I.U32.TRUNC.NTZ R12, R12 ;  /* 0x0000000c000c7305 */ /* 0x000e2e000020f000 */
[----:B------:R-:W-:Y:S01]  /*06c0*/  DMUL R10, R8, R10 ;  /* 0x0000000a080a7228 */ /* 0x000fe20000000000 */
[----:B------:R-:W1:Y:S01]  /*06d0*/  F2F.F64.F32 R6, R3 ;  /* 0x0000000300067310 */ /* 0x000e620000201800 */
[----:B------:R-:W-:Y:S01]  /*06e0*/  FMUL R9, R4, 255 ;  /* 0x437f000004097820 */ /* 0x000fe20000400000 */
[----:B0-----:R-:W-:-:S06]  /*06f0*/  PRMT R0, R12, 0x7610, R0 ;  /* 0x000076100c007816 */ /* 0x001fcc0000000000 */
[----:B------:R-:W0:Y:S01]  /*0700*/  F2I.U32.TRUNC.NTZ R9, R9 ;  /* 0x0000000900097305 */ /* 0x000e22000020f000 */
[----:B-1----:R-:W-:-:S08]  /*0710*/  DMUL R6, R10, R6 ;  /* 0x000000060a067228 */ /* 0x002fd00000000000 */
[----:B------:R-:W-:Y:S01]  /*0720*/  DMUL R6, R6, 255 ;  /* 0x406fe00006067828 */ /* 0x000fe20000000000 */
[----:B0-----:R-:W-:-:S09]  /*0730*/  PRMT R4, R9, 0x7610, R4 ;  /* 0x0000761009047816 */ /* 0x001fd20000000004 */
[----:B------:R-:W0:Y:S02]  /*0740*/  F2I.U32.F64.TRUNC R6, R6 ;  /* 0x0000000600067311 */ /* 0x000e24000030d000 */
[----:B0-----:R-:W-:-:S07]  /*0750*/  PRMT R8, R6, 0x7610, R8 ;  /* 0x0000761006087816 */ /* 0x001fce0000000008 */
.L_x_8:
[----:B------:R-:W-:Y:S05]  /*0760*/  BSYNC.RECONVERGENT B0 ;  /* 0x0000000000007941 */ /* 0x000fea0003800200 */
.L_x_7:
[----:B------:R-:W0:Y:S01]  /*0770*/  LDCU UR8, c[0x0][0x388] ;  /* 0x00007100ff0877ac */ /* 0x000e220008000800 */
[----:B------:R-:W1:Y:S01]  /*0780*/  LDCU.64 UR6, c[0x0][0x380] ;  /* 0x00007000ff0677ac */ /* 0x000e620008000a00 */
[----:B0-----:R-:W-:-:S04]  /*0790*/  IMAD R2, R2, UR8, R5 ;  /* 0x0000000802027c24 */ /* 0x001fc8000f8e0205 */
[----:B------:R-:W-:-:S05]  /*07a0*/  IMAD R3, R2, 0x3, RZ ;  /* 0x0000000302037824 */ /* 0x000fca00078e02ff */
[----:B-1----:R-:W-:-:S04]  /*07b0*/  IADD3 R2, P0, PT, R3, UR6, RZ ;  /* 0x0000000603027c10 */ /* 0x002fc8000ff1e0ff */
[----:B------:R-:W-:-:S05]  /*07c0*/  LEA.HI.X.SX32 R3, R3, UR7, 0x1, P0 ;  /* 0x0000000703037c11 */ /* 0x000fca00080f0eff */
[----:B------:R-:W-:Y:S04]  /*07d0*/  STG.E.U8 desc[UR4][R2.64], R4 ;  /* 0x0000000402007986 */ /* 0x000fe8000c101104 */
[----:B------:R-:W-:Y:S04]  /*07e0*/  STG.E.U8 desc[UR4][R2.64+0x1], R0 ;  /* 0x0000010002007986 */ /* 0x000fe8000c101104 */
[----:B------:R-:W-:Y:S01]  /*07f0*/  STG.E.U8 desc[UR4][R2.64+0x2], R8 ;  /* 0x0000020802007986 */ /* 0x000fe2000c101104 */
[----:B------:R-:W-:Y:S05]  /*0800*/  EXIT ;  /* 0x000000000000794d */ /* 0x000fea0003800000 */
        .weak           $__internal_0_$__cuda_sm3x_div_rn_noftz_f32_slowpath
        .type           $__internal_0_$__cuda_sm3x_div_rn_noftz_f32_slowpath,@function
        .size           $__internal_0_$__cuda_sm3x_div_rn_noftz_f32_slowpath,(.L_x_23 - $__internal_0_$__cuda_sm3x_div_rn_noftz_f32_slowpath)
$__internal_0_$__cuda_sm3x_div_rn_noftz_f32_slowpath:
[--C-:B------:R-:W-:Y:S01]  /*0810*/  SHF.R.U32.HI R8, RZ, 0x17, R3.reuse ;  /* 0x00000017ff087819 */ /* 0x100fe20000011603 */
[----:B------:R-:W-:Y:S01]  /*0820*/  BSSY.RECONVERGENT B2, `(.L_x_11) ;  /* 0x0000063000027945 */ /* 0x000fe20003800200 */
[----:B------:R-:W-:Y:S02]  /*0830*/  SHF.R.U32.HI R7, RZ, 0x17, R0 ;  /* 0x00000017ff077819 */ /* 0x000fe40000011600 */
[----:B------:R-:W-:Y:S02]  /*0840*/  LOP3.LUT R14, R8, 0xff, RZ, 0xc0, !PT ;  /* 0x000000ff080e7812 */ /* 0x000fe400078ec0ff */
[----:B------:R-:W-:Y:S01]  /*0850*/  LOP3.LUT R12, R7, 0xff, RZ, 0xc0, !PT ;  /* 0x000000ff070c7812 */ /* 0x000fe200078ec0ff */
[----:B------:R-:W-:Y:S02]  /*0860*/  IMAD.MOV.U32 R7, RZ, RZ, R3 ;  /* 0x000000ffff077224 */ /* 0x000fe400078e0003 */
[----:B------:R-:W-:Y:S01]  /*0870*/  VIADD R10, R14, 0xffffffff ;  /* 0xffffffff0e0a7836 */ /* 0x000fe20000000000 */
[----:B------:R-:W-:-:S04]  /*0880*/  IADD3 R9, PT, PT, R12, -0x1, RZ ;  /* 0xffffffff0c097810 */ /* 0x000fc80007ffe0ff */
[----:B------:R-:W-:-:S04]  /*0890*/  ISETP.GT.U32.AND P0, PT, R10, 0xfd, PT ;  /* 0x000000fd0a00780c */ /* 0x000fc80003f04070 */
[----:B------:R-:W-:-:S13]  /*08a0*/  ISETP.GT.U32.OR P0, PT, R9, 0xfd, P0 ;  /* 0x000000fd0900780c */ /* 0x000fda0000704470 */
[----:B------:R-:W-:Y:S01]  /*08b0*/  @!P0 IMAD.MOV.U32 R8, RZ, RZ, RZ ;  /* 0x000000ffff088224 */ /* 0x000fe200078e00ff */
[----:B------:R-:W-:Y:S06]  /*08c0*/  @!P0 BRA `(.L_x_12) ;  /* 0x00000000005c8947 */ /* 0x000fec0003800000 */
[----:B------:R-:W-:Y:S02]  /*08d0*/  FSETP.GTU.FTZ.AND P0, PT, |R0|, +INF , PT ;  /* 0x7f8000000000780b */ /* 0x000fe40003f1c200 */
[----:B------:R-:W-:-:S04]  /*08e0*/  FSETP.GTU.FTZ.AND P1, PT, |R3|, +INF , PT ;  /* 0x7f8000000300780b */ /* 0x000fc80003f3c200 */
[----:B------:R-:W-:-:S13]  /*08f0*/  PLOP3.LUT P0, PT, P0, P1, PT, 0xf8, 0x8f ;  /* 0x00000000008f781c */ /* 0x000fda0000703f70 */
[----:B------:R-:W-:Y:S05]  /*0900*/  @P0 BRA `(.L_x_13) ;  /* 0x00000004004c0947 */ /* 0x000fea0003800000 */
[----:B------:R-:W-:-:S13]  /*0910*/  LOP3.LUT P0, RZ, R7, 0x7fffffff, R0, 0xc8, !PT ;  /* 0x7fffffff07ff7812 */ /* 0x000fda000780c800 */
[----:B------:R-:W-:Y:S05]  /*0920*/  @!P0 BRA `(.L_x_14) ;  /* 0x00000004003c8947 */ /* 0x000fea0003800000 */
[C---:B------:R-:W-:Y:S02]  /*0930*/  FSETP.NEU.FTZ.AND P2, PT, |R0|.reuse, +INF , PT ;  /* 0x7f8000000000780b */ /* 0x040fe40003f5d200 */
[----:B------:R-:W-:Y:S02]  /*0940*/  FSETP.NEU.FTZ.AND P1, PT, |R3|, +INF , PT ;  /* 0x7f8000000300780b */ /* 0x000fe40003f3d200 */
[----:B------:R-:W-:-:S11]  /*0950*/  FSETP.NEU.FTZ.AND P0, PT, |R0|, +INF , PT ;  /* 0x7f8000000000780b */ /* 0x000fd60003f1d200 */
[----:B------:R-:W-:Y:S05]  /*0960*/  @!P1 BRA !P2, `(.L_x_14) ;  /* 0x00000004002c9947 */ /* 0x000fea0005000000 */
[----:B------:R-:W-:-:S04]  /*0970*/  LOP3.LUT P2, RZ, R0, 0x7fffffff, RZ, 0xc0, !PT ;  /* 0x7fffffff00ff7812 */ /* 0x000fc8000784c0ff */
[----:B------:R-:W-:-:S13]  /*0980*/  PLOP3.LUT P1, PT, P1, P2, PT, 0x2f, 0xf2 ;  /* 0x0000000000f2781c */ /* 0x000fda0000f24577 */
[----:B------:R-:W-:Y:S05]  /*0990*/  @P1 BRA `(.L_x_15) ;  /* 0x0000000400181947 */ /* 0x000fea0003800000 */
[----:B------:R-:W-:-:S04]  /*09a0*/  LOP3.LUT P1, RZ, R7, 0x7fffffff, RZ, 0xc0, !PT ;  /* 0x7fffffff07ff7812 */ /* 0x000fc8000782c0ff */
[----:B------:R-:W-:-:S13]  /*09b0*/  PLOP3.LUT P0, PT, P0, P1, PT, 0x2f, 0xf2 ;  /* 0x0000000000f2781c */ /* 0x000fda0000702577 */
[----:B------:R-:W-:Y:S05]  /*09c0*/  @P0 BRA `(.L_x_16) ;  /* 0x0000000400000947 */ /* 0x000fea0003800000 */
[----:B------:R-:W-:Y:S02]  /*09d0*/  ISETP.GE.AND P0, PT, R9, RZ, PT ;  /* 0x000000ff0900720c */ /* 0x000fe40003f06270 */
[----:B------:R-:W-:-:S11]  /*09e0*/  ISETP.GE.AND P1, PT, R10, RZ, PT ;  /* 0x000000ff0a00720c */ /* 0x000fd60003f26270 */
[----:B------:R-:W-:Y:S01]  /*09f0*/  @P0 MOV R8, RZ ;  /* 0x000000ff00080202 */ /* 0x000fe20000000f00 */
[----:B------:R-:W-:Y:S02]  /*0a00*/  @!P0 IMAD.MOV.U32 R8, RZ, RZ, -0x40 ;  /* 0xffffffc0ff088424 */ /* 0x000fe400078e00ff */
[----:B------:R-:W-:Y:S01]  /*0a10*/  @!P0 FFMA R0, R0, 1.84467440737095516160e+19, RZ ;  /* 0x5f80000000008823 */ /* 0x000fe200000000ff */
[----:B------:R-:W-:Y:S01]  /*0a20*/  @!P1 FFMA R7, R3, 1.84467440737095516160e+19, RZ ;  /* 0x5f80000003079823 */ /* 0x000fe200000000ff */
[----:B------:R-:W-:-:S07]  /*0a30*/  @!P1 VIADD R8, R8, 0x40 ;  /* 0x0000004008089836 */ /* 0x000fce0000000000 */
.L_x_12:
[----:B------:R-:W-:Y:S01]  /*0a40*/  LEA R10, R14, 0xc0800000, 0x17 ;  /* 0xc08000000e0a7811 */ /* 0x000fe200078eb8ff */
[----:B------:R-:W-:Y:S03]  /*0a50*/  BSSY.RECONVERGENT B3, `(.L_x_17) ;  /* 0x0000036000037945 */ /* 0x000fe60003800200 */
[----:B------:R-:W-:Y:S01]  /*0a60*/  IADD3 R10, PT, PT, -R10, R7, RZ ;  /* 0x000000070a0a7210 */ /* 0x000fe20007ffe1ff */
[----:B------:R-:W-:-:S03]  /*0a70*/  VIADD R7, R12, 0xffffff81 ;  /* 0xffffff810c077836 */ /* 0x000fc60000000000 */
[----:B------:R-:W0:Y:S01]  /*0a80*/  MUFU.RCP R9, R10 ;  /* 0x0000000a00097308 */ /* 0x000e220000001000 */
[----:B------:R-:W-:Y:S01]  /*0a90*/  FADD.FTZ R11, -R10, -RZ ;  /* 0x800000ff0a0b7221 */ /* 0x000fe20000010100 */
[----:B------:R-:W-:-:S03]  /*0aa0*/  IMAD R0, R7, -0x800000, R0 ;  /* 0xff80000007007824 */ /* 0x000fc600078e0200 */
[----:B0-----:R-:W-:-:S04]  /*0ab0*/  FFMA R12, R9, R11, 1 ;  /* 0x3f800000090c7423 */ /* 0x001fc8000000000b */
[----:B------:R-:W-:-:S04]  /*0ac0*/  FFMA R16, R9, R12, R9 ;  /* 0x0000000c09107223 */ /* 0x000fc80000000009 */
[----:B------:R-:W-:-:S04]  /*0ad0*/  FFMA R9, R0, R16, RZ ;  /* 0x0000001000097223 */ /* 0x000fc800000000ff */
[----:B------:R-:W-:-:S04]  /*0ae0*/  FFMA R12, R11, R9, R0 ;  /* 0x000000090b0c7223 */ /* 0x000fc80000000000 */
[----:B------:R-:W-:Y:S01]  /*0af0*/  FFMA R13, R16, R12, R9 ;  /* 0x0000000c100d7223 */ /* 0x000fe20000000009 */
[----:B------:R-:W-:-:S03]  /*0b00*/  IADD3 R9, PT, PT, R7, 0x7f, -R14 ;  /* 0x0000007f07097810 */ /* 0x000fc60007ffe80e */
[----:B------:R-:W-:Y:S02]  /*0b10*/  FFMA R12, R11, R13, R0 ;  /* 0x0000000d0b0c7223 */ /* 0x000fe40000000000 */
[----:B------:R-:W-:Y:S02]  /*0b20*/  IMAD.IADD R9, R9, 0x1, R8 ;  /* 0x0000000109097824 */ /* 0x000fe400078e0208 */
[----:B------:R-:W-:-:S05]  /*0b30*/  FFMA R0, R16, R12, R13 ;  /* 0x0000000c10007223 */ /* 0x000fca000000000d */
[----:B------:R-:W-:-:S04]  /*0b40*/  SHF.R.U32.HI R7, RZ, 0x17, R0 ;  /* 0x00000017ff077819 */ /* 0x000fc80000011600 */
[----:B------:R-:W-:-:S04]  /*0b50*/  LOP3.LUT R7, R7, 0xff, RZ, 0xc0, !PT ;  /* 0x000000ff07077812 */ /* 0x000fc800078ec0ff */
[----:B------:R-:W-:-:S05]  /*0b60*/  IADD3 R11, PT, PT, R7, R9, RZ ;  /* 0x00000009070b7210 */ /* 0x000fca0007ffe0ff */
[----:B------:R-:W-:-:S05]  /*0b70*/  VIADD R7, R11, 0xffffffff ;  /* 0xffffffff0b077836 */ /* 0x000fca0000000000 */
[----:B------:R-:W-:-:S13]  /*0b80*/  ISETP.GE.U32.AND P0, PT, R7, 0xfe, PT ;  /* 0x000000fe0700780c */ /* 0x000fda0003f06070 */
[----:B------:R-:W-:Y:S05]  /*0b90*/  @!P0 BRA `(.L_x_18) ;  /* 0x0000000000808947 */ /* 0x000fea0003800000 */
[----:B------:R-:W-:-:S13]  /*0ba0*/  ISETP.GT.AND P0, PT, R11, 0xfe, PT ;  /* 0x000000fe0b00780c */ /* 0x000fda0003f04270 */
[----:B------:R-:W-:Y:S05]  /*0bb0*/  @P0 BRA `(.L_x_19) ;  /* 0x00000000006c0947 */ /* 0x000fea0003800000 */
[----:B------:R-:W-:-:S13]  /*0bc0*/  ISETP.GE.AND P0, PT, R11, 0x1, PT ;  /* 0x000000010b00780c */ /* 0x000fda0003f06270 */
[----:B------:R-:W-:Y:S05]  /*0bd0*/  @P0 BRA `(.L_x_20) ;  /* 0x0000000000740947 */ /* 0x000fea0003800000 */
[----:B------:R-:W-:Y:S02]  /*0be0*/  ISETP.GE.AND P0, PT, R11, -0x18, PT ;  /* 0xffffffe80b00780c */ /* 0x000fe40003f06270 */
[----:B------:R-:W-:-:S11]  /*0bf0*/  LOP3.LUT R0, R0, 0x80000000, RZ, 0xc0, !PT ;  /* 0x8000000000007812 */ /* 0x000fd600078ec0ff */
[----:B------:R-:W-:Y:S05]  /*0c00*/  @!P0 BRA `(.L_x_20) ;  /* 0x0000000000688947 */ /* 0x000fea0003800000 */
[CCC-:B------:R-:W-:Y:S01]  /*0c10*/  FFMA.RZ R7, R16.reuse, R12.reuse, R13.reuse ;  /* 0x0000000c10077223 */ /* 0x1c0fe2000000c00d */
[C---:B------:R-:W-:Y:S02]  /*0c20*/  VIADD R10, R11.reuse, 0x20 ;  /* 0x000000200b0a7836 */ /* 0x040fe40000000000 */
[CCC-:B------:R-:W-:Y:S01]  /*0c30*/  FFMA.RM R8, R16.reuse, R12.reuse, R13.reuse ;  /* 0x0000000c10087223 */ /* 0x1c0fe2000000400d */
[----:B------:R-:W-:Y:S02]  /*0c40*/  ISETP.NE.AND P2, PT, R11, RZ, PT ;  /* 0x000000ff0b00720c */ /* 0x000fe40003f45270 */
[----:B------:R-:W-:Y:S01]  /*0c50*/  LOP3.LUT R9, R7, 0x7fffff, RZ, 0xc0, !PT ;  /* 0x007fffff07097812 */ /* 0x000fe200078ec0ff */
[----:B------:R-:W-:Y:S01]  /*0c60*/  FFMA.RP R7, R16, R12, R13 ;  /* 0x0000000c10077223 */ /* 0x000fe2000000800d */
[----:B------:R-:W-:Y:S02]  /*0c70*/  ISETP.NE.AND P1, PT, R11, RZ, PT ;  /* 0x000000ff0b00720c */ /* 0x000fe40003f25270 */
[----:B------:R-:W-:-:S02]  /*0c80*/  LOP3.LUT R9, R9, 0x800000, RZ, 0xfc, !PT ;  /* 0x0080000009097812 */ /* 0x000fc400078efcff */
[----:B------:R-:W-:Y:S02]  /*0c90*/  IADD3 R11, PT, PT, -R11, RZ, RZ ;  /* 0x000000ff0b0b7210 */ /* 0x000fe40007ffe1ff */
[----:B------:R-:W-:Y:S02]  /*0ca0*/  SHF.L.U32 R10, R9, R10, RZ ;  /* 0x0000000a090a7219 */ /* 0x000fe400000006ff */
[----:B------:R-:W-:Y:S02]  /*0cb0*/  FSETP.NEU.FTZ.AND P0, PT, R7, R8, PT ;  /* 0x000000080700720b */ /* 0x000fe40003f1d000 */
[----:B------:R-:W-:Y:S02]  /*0cc0*/  SEL R8, R11, RZ, P2 ;  /* 0x000000ff0b087207 */ /* 0x000fe40001000000 */
[----:B------:R-:W-:Y:S02]  /*0cd0*/  ISETP.NE.AND P1, PT, R10, RZ, P1 ;  /* 0x000000ff0a00720c */ /* 0x000fe40000f25270 */
[----:B------:R-:W-:-:S02]  /*0ce0*/  SHF.R.U32.HI R8, RZ, R8, R9 ;  /* 0x00000008ff087219 */ /* 0x000fc40000011609 */
[----:B------:R-:W-:Y:S02]  /*0cf0*/  PLOP3.LUT P0, PT, P0, P1, PT, 0xf8, 0x8f ;  /* 0x00000000008f781c */ /* 0x000fe40000703f70 */
[----:B------:R-:W-:Y:S02]  /*0d00*/  SHF.R.U32.HI R10, RZ, 0x1, R8 ;  /* 0x00000001ff0a7819 */ /* 0x000fe40000011608 */
[----:B------:R-:W-:-:S04]  /*0d10*/  SEL R7, RZ, 0x1, !P0 ;  /* 0x00000001ff077807 */ /* 0x000fc80004000000 */
[----:B------:R-:W-:-:S04]  /*0d20*/  LOP3.LUT R7, R7, 0x1, R10, 0xf8, !PT ;  /* 0x0000000107077812 */ /* 0x000fc800078ef80a */
[----:B------:R-:W-:-:S05]  /*0d30*/  LOP3.LUT R7, R7, R8, RZ, 0xc0, !PT ;  /* 0x0000000807077212 */ /* 0x000fca00078ec0ff */
[----:B------:R-:W-:-:S05]  /*0d40*/  IMAD.IADD R7, R10, 0x1, R7 ;  /* 0x000000010a077824 */ /* 0x000fca00078e0207 */
[----:B------:R-:W-:Y:S01]  /*0d50*/  LOP3.LUT R0, R7, R0, RZ, 0xfc, !PT ;  /* 0x0000000007007212 */ /* 0x000fe200078efcff */
[----:B------:R-:W-:Y:S06]  /*0d60*/  BRA `(.L_x_20) ;  /* 0x0000000000107947 */ /* 0x000fec0003800000 */
.L_x_19:
[----:B------:R-:W-:-:S04]  /*0d70*/  LOP3.LUT R0, R0, 0x80000000, RZ, 0xc0, !PT ;  /* 0x8000000000007812 */ /* 0x000fc800078ec0ff */
[----:B------:R-:W-:Y:S01]  /*0d80*/  LOP3.LUT R0, R0, 0x7f800000, RZ, 0xfc, !PT ;  /* 0x7f80000000007812 */ /* 0x000fe200078efcff */
[----:B------:R-:W-:Y:S06]  /*0d90*/  BRA `(.L_x_20) ;  /* 0x0000000000047947 */ /* 0x000fec0003800000 */
.L_x_18:
[----:B------:R-:W-:-:S07]  /*0da0*/  IMAD R0, R9, 0x800000, R0 ;  /* 0x0080000009007824 */ /* 0x000fce00078e0200 */
.L_x_20:
[----:B------:R-:W-:Y:S05]  /*0db0*/  BSYNC.RECONVERGENT B3 ;  /* 0x0000000000037941 */ /* 0x000fea0003800200 */
.L_x_17:
[----:B------:R-:W-:Y:S05]  /*0dc0*/  BRA `(.L_x_21) ;  /* 0x0000000000207947 */ /* 0x000fea0003800000 */
.L_x_16:
[----:B------:R-:W-:-:S04]  /*0dd0*/  LOP3.LUT R0, R7, 0x80000000, R0, 0x48, !PT ;  /* 0x8000000007007812 */ /* 0x000fc800078e4800 */
[----:B------:R-:W-:Y:S01]  /*0de0*/  LOP3.LUT R0, R0, 0x7f800000, RZ, 0xfc, !PT ;  /* 0x7f80000000007812 */ /* 0x000fe200078efcff */
[----:B------:R-:W-:Y:S06]  /*0df0*/  BRA `(.L_x_21) ;  /* 0x0000000000147947 */ /* 0x000fec0003800000 */
.L_x_15:
[----:B------:R-:W-:Y:S01]  /*0e00*/  LOP3.LUT R0, R7, 0x80000000, R0, 0x48, !PT ;  /* 0x8000000007007812 */ /* 0x000fe200078e4800 */
[----:B------:R-:W-:Y:S06]  /*0e10*/  BRA `(.L_x_21) ;  /* 0x00000000000c7947 */ /* 0x000fec0003800000 */
.L_x_14:
[----:B------:R-:W0:Y:S01]  /*0e20*/  MUFU.RSQ R0, -QNAN ;  /* 0xffc0000000007908 */ /* 0x000e220000001400 */
[----:B------:R-:W-:Y:S05]  /*0e30*/  BRA `(.L_x_21) ;  /* 0x0000000000047947 */ /* 0x000fea0003800000 */
.L_x_13:
[----:B------:R-:W-:-:S07]  /*0e40*/  FADD.FTZ R0, R0, R3 ;  /* 0x0000000300007221 */ /* 0x000fce0000010000 */
.L_x_21:
[----:B------:R-:W-:Y:S05]  /*0e50*/  BSYNC.RECONVERGENT B2 ;  /* 0x0000000000027941 */ /* 0x000fea0003800200 */
.L_x_11:
[----:B------:R-:W-:-:S04]  /*0e60*/  HFMA2 R7, -RZ, RZ, 0, 0 ;  /* 0x00000000ff077431 */ /* 0x000fc800000001ff */
[----:B0-----:R-:W-:Y:S05]  /*0e70*/  RET.REL.NODEC R6 `(_Z14juliaKernelRGBPhiiff) ;  /* 0xfffffff006607950 */ /* 0x001fea0003c3ffff */
.L_x_22:
[----:B------:R-:W-:-:S00]  /*0e80*/  BRA `(.L_x_22) ;  /* 0xfffffffc00fc7947 */ /* 0x000fc0000383ffff */
[----:B------:R-:W-:-:S00]  /*0e90*/  NOP ;  /* 0x0000000000007918 */ /* 0x000fc00000000000 */
        /* <DEDUP_REMOVED lines=14> */
.L_x_23:


//--------------------- .nv.shared.reserved.0     --------------------------
	.section	.nv.shared.reserved.0,"aw",@nobits
	.weak		__nv_reservedSMEM_offset_0_alias
	.size		__nv_reservedSMEM_offset_0_alias, 0, 64
	.other		__nv_reservedSMEM_offset_0_alias,@"STO_CUDA_RESERVED_SHARED STV_DEFAULT"
__nv_reservedSMEM_offset_0_alias:
	.zero		0
	.zero		64


//--------------------- .nv.constant0._Z14juliaKernelRGBPhiiff --------------------------
	.section	.nv.constant0._Z14juliaKernelRGBPhiiff,"a",@progbits
	.sectionflags	@""
	.align	4
.nv.constant0._Z14juliaKernelRGBPhiiff:
	.zero		920


//--------------------- SYMBOLS --------------------------

	.type		.nv.reservedSmem.offset0,@object
	.size		.nv.reservedSmem.offset0,0x4
